//
// Generated by NVIDIA NVVM Compiler
//
// Compiler Build ID: CL-36424714
// Cuda compilation tools, release 13.0, V13.0.88
// Based on NVVM 20.0.0
//

.version 9.0
.target sm_100
.address_size 64

	// .globl	_Z13sgemm3_kernelPKfS0_Pfj
.extern .shared .align 16 .b8 smem[];

.visible .entry _Z13sgemm3_kernelPKfS0_Pfj(
	.param .u64 .ptr .align 1 _Z13sgemm3_kernelPKfS0_Pfj_param_0,
	.param .u64 .ptr .align 1 _Z13sgemm3_kernelPKfS0_Pfj_param_1,
	.param .u64 .ptr .align 1 _Z13sgemm3_kernelPKfS0_Pfj_param_2,
	.param .u32 _Z13sgemm3_kernelPKfS0_Pfj_param_3
)
{
	.reg .pred 	%p<11>;
	.reg .b32 	%r<93>;
	.reg .b32 	%f<73>;
	.reg .b64 	%rd<13>;

	ld.param.u64 	%rd3, [_Z13sgemm3_kernelPKfS0_Pfj_param_0];
	ld.param.u64 	%rd4, [_Z13sgemm3_kernelPKfS0_Pfj_param_1];
	ld.param.u64 	%rd5, [_Z13sgemm3_kernelPKfS0_Pfj_param_2];
	ld.param.u32 	%r31, [_Z13sgemm3_kernelPKfS0_Pfj_param_3];
	mov.u32 	%r32, %ctaid.x;
	mov.u32 	%r1, %ntid.x;
	mov.u32 	%r2, %tid.x;
	mad.lo.s32 	%r3, %r32, %r1, %r2;
	mov.u32 	%r33, %ctaid.y;
	mov.u32 	%r34, %ntid.y;
	mov.u32 	%r4, %tid.y;
	mad.lo.s32 	%r5, %r33, %r34, %r4;
	setp.lt.s32 	%p1, %r31, 1;
	mov.f32 	%f71, 0f00000000;
	@%p1 bra 	$L__BB0_14;
	mul.lo.s32 	%r36, %r1, %r1;
	shl.b32 	%r37, %r36, 2;
	mov.u32 	%r38, smem;
	add.s32 	%r6, %r38, %r37;
	mul.lo.s32 	%r7, %r4, %r1;
	add.s32 	%r39, %r7, %r2;
	shl.b32 	%r40, %r39, 2;
	add.s32 	%r8, %r38, %r40;
	mad.lo.s32 	%r9, %r31, %r3, %r4;
	add.s32 	%r10, %r6, %r40;
	and.b32  	%r11, %r1, 7;
	and.b32  	%r12, %r1, 2040;
	and.b32  	%r41, %r1, -8;
	neg.s32 	%r13, %r41;
	shl.b32 	%r42, %r2, 2;
	add.s32 	%r43, %r37, %r42;
	add.s32 	%r14, %r38, %r43;
	shl.b32 	%r15, %r1, 5;
	shl.b32 	%r44, %r7, 2;
	add.s32 	%r45, %r44, %r38;
	add.s32 	%r16, %r45, 16;
	shl.b32 	%r17, %r1, 2;
	cvta.to.global.u64 	%rd1, %rd3;
	cvta.to.global.u64 	%rd2, %rd4;
	mov.f32 	%f71, 0f00000000;
	mov.b32 	%r86, 0;
$L__BB0_2:
	setp.lt.u32 	%p2, %r1, 8;
	add.s32 	%r47, %r86, %r2;
	mad.lo.s32 	%r48, %r47, %r31, %r5;
	mul.wide.u32 	%rd6, %r48, 4;
	add.s64 	%rd7, %rd1, %rd6;
	ld.global.nc.f32 	%f18, [%rd7];
	st.shared.f32 	[%r8], %f18;
	add.s32 	%r49, %r9, %r86;
	mul.wide.u32 	%rd8, %r49, 4;
	add.s64 	%rd9, %rd2, %rd8;
	ld.global.nc.f32 	%f19, [%rd9];
	st.shared.f32 	[%r10], %f19;
	bar.sync 	0;
	mov.b32 	%r91, 0;
	@%p2 bra 	$L__BB0_5;
	mov.u32 	%r87, %r16;
	mov.u32 	%r88, %r14;
	mov.u32 	%r89, %r13;
$L__BB0_4:
	.pragma "nounroll";
	ld.shared.f32 	%f20, [%r87+-16];
	ld.shared.f32 	%f21, [%r88];
	fma.rn.f32 	%f22, %f20, %f21, %f71;
	ld.shared.f32 	%f23, [%r87+-12];
	add.s32 	%r50, %r88, %r17;
	ld.shared.f32 	%f24, [%r50];
	fma.rn.f32 	%f25, %f23, %f24, %f22;
	ld.shared.f32 	%f26, [%r87+-8];
	add.s32 	%r51, %r50, %r17;
	ld.shared.f32 	%f27, [%r51];
	fma.rn.f32 	%f28, %f26, %f27, %f25;
	ld.shared.f32 	%f29, [%r87+-4];
	add.s32 	%r52, %r51, %r17;
	ld.shared.f32 	%f30, [%r52];
	fma.rn.f32 	%f31, %f29, %f30, %f28;
	ld.shared.f32 	%f32, [%r87];
	add.s32 	%r53, %r52, %r17;
	ld.shared.f32 	%f33, [%r53];
	fma.rn.f32 	%f34, %f32, %f33, %f31;
	ld.shared.f32 	%f35, [%r87+4];
	add.s32 	%r54, %r53, %r17;
	ld.shared.f32 	%f36, [%r54];
	fma.rn.f32 	%f37, %f35, %f36, %f34;
	ld.shared.f32 	%f38, [%r87+8];
	add.s32 	%r55, %r54, %r17;
	ld.shared.f32 	%f39, [%r55];
	fma.rn.f32 	%f40, %f38, %f39, %f37;
	ld.shared.f32 	%f41, [%r87+12];
	add.s32 	%r56, %r55, %r17;
	ld.shared.f32 	%f42, [%r56];
	fma.rn.f32 	%f71, %f41, %f42, %f40;
	add.s32 	%r89, %r89, 8;
	add.s32 	%r88, %r88, %r15;
	add.s32 	%r87, %r87, 32;
	setp.ne.s32 	%p3, %r89, 0;
	mov.u32 	%r91, %r12;
	@%p3 bra 	$L__BB0_4;
$L__BB0_5:
	setp.eq.s32 	%p4, %r11, 0;
	@%p4 bra 	$L__BB0_13;
	add.s32 	%r57, %r11, -1;
	setp.lt.u32 	%p5, %r57, 3;
	@%p5 bra 	$L__BB0_8;
	add.s32 	%r58, %r91, %r7;
	shl.b32 	%r59, %r58, 2;
	mov.u32 	%r60, smem;
	add.s32 	%r61, %r60, %r59;
	ld.shared.f32 	%f44, [%r61];
	mad.lo.s32 	%r62, %r91, %r1, %r2;
	shl.b32 	%r63, %r62, 2;
	add.s32 	%r64, %r6, %r63;
	ld.shared.f32 	%f45, [%r64];
	fma.rn.f32 	%f46, %f44, %f45, %f71;
	ld.shared.f32 	%f47, [%r61+4];
	add.s32 	%r65, %r64, %r17;
	ld.shared.f32 	%f48, [%r65];
	fma.rn.f32 	%f49, %f47, %f48, %f46;
	ld.shared.f32 	%f50, [%r61+8];
	add.s32 	%r66, %r65, %r17;
	ld.shared.f32 	%f51, [%r66];
	fma.rn.f32 	%f52, %f50, %f51, %f49;
	ld.shared.f32 	%f53, [%r61+12];
	add.s32 	%r67, %r66, %r17;
	ld.shared.f32 	%f54, [%r67];
	fma.rn.f32 	%f71, %f53, %f54, %f52;
	add.s32 	%r91, %r91, 4;
$L__BB0_8:
	and.b32  	%r68, %r1, 3;
	setp.eq.s32 	%p6, %r68, 0;
	@%p6 bra 	$L__BB0_13;
	setp.eq.s32 	%p7, %r68, 1;
	@%p7 bra 	$L__BB0_11;
	add.s32 	%r69, %r91, %r7;
	shl.b32 	%r70, %r69, 2;
	mov.u32 	%r71, smem;
	add.s32 	%r72, %r71, %r70;
	ld.shared.f32 	%f56, [%r72];
	mad.lo.s32 	%r73, %r91, %r1, %r2;
	shl.b32 	%r74, %r73, 2;
	add.s32 	%r75, %r6, %r74;
	ld.shared.f32 	%f57, [%r75];
	fma.rn.f32 	%f58, %f56, %f57, %f71;
	ld.shared.f32 	%f59, [%r72+4];
	add.s32 	%r76, %r75, %r17;
	ld.shared.f32 	%f60, [%r76];
	fma.rn.f32 	%f71, %f59, %f60, %f58;
	add.s32 	%r91, %r91, 2;
$L__BB0_11:
	and.b32  	%r77, %r1, 1;
	setp.eq.b32 	%p8, %r77, 1;
	not.pred 	%p9, %p8;
	@%p9 bra 	$L__BB0_13;
	add.s32 	%r78, %r91, %r7;
	shl.b32 	%r79, %r78, 2;
	mov.u32 	%r80, smem;
	add.s32 	%r81, %r80, %r79;
	ld.shared.f32 	%f61, [%r81];
	mad.lo.s32 	%r82, %r91, %r1, %r2;
	shl.b32 	%r83, %r82, 2;
	add.s32 	%r84, %r6, %r83;
	ld.shared.f32 	%f62, [%r84];
	fma.rn.f32 	%f71, %f61, %f62, %f71;
$L__BB0_13:
	bar.sync 	0;
	add.s32 	%r86, %r86, %r1;
	setp.lt.s32 	%p10, %r86, %r31;
	@%p10 bra 	$L__BB0_2;
$L__BB0_14:
	cvta.to.global.u64 	%rd10, %rd5;
	mad.lo.s32 	%r85, %r31, %r3, %r5;
	mul.wide.u32 	%rd11, %r85, 4;
	add.s64 	%rd12, %rd10, %rd11;
	st.global.f32 	[%rd12], %f71;
	ret;

}


// ===== COMPILED SASS (sm_100) =====

	.target	sm_100

	.elftype	@"ET_EXEC"


//--------------------- .note.nv.tkinfo           --------------------------
	.section	.note.nv.tkinfo,"",@"SHT_NOTE"
	.sectionflags	@"SHF_NOTE_NV_TKINFO"
	.tkinfo
        /*0018*/ 	.word	0x00000002
        /*0030*/ 	.string	""
        /*0030*/ 	.string	"ptxas"
        /*0030*/ 	.string	"Cuda compilation tools, release 13.0, V13.0.88"
        /*0030*/ 	.string	"Build cuda_13.0.r13.0/compiler.36424714_0"
        /*0030*/ 	.string	"-arch sm_100 -m 64 "



//--------------------- .note.nv.cuinfo           --------------------------
	.section	.note.nv.cuinfo,"",@"SHT_NOTE"
	.sectionflags	@"SHF_NOTE_NV_CUINFO"
        /*0018*/ 	.short	0x0002
        /*001a*/ 	.short	0x0064
        /*001c*/ 	.short	0x0082
	.zero		2


//--------------------- .nv.info                  --------------------------
	.section	.nv.info,"",@"SHT_CUDA_INFO"
	.align	4


	//----- nvinfo : EIATTR_REGCOUNT
	.align		4
        /*0000*/ 	.byte	0x04, 0x2f
        /*0002*/ 	.short	(.L_1 - .L_0)
	.align		4
.L_0:
        /*0004*/ 	.word	index@(_Z13sgemm3_kernelPKfS0_Pfj)
        /*0008*/ 	.word	0x00000020


	//----- nvinfo : EIATTR_FRAME_SIZE
	.align		4
.L_1:
        /*000c*/ 	.byte	0x04, 0x11
        /*000e*/ 	.short	(.L_3 - .L_2)
	.align		4
.L_2:
        /*0010*/ 	.word	index@(_Z13sgemm3_kernelPKfS0_Pfj)
        /*0014*/ 	.word	0x00000000


	//----- nvinfo : EIATTR_MIN_STACK_SIZE
	.align		4
.L_3:
        /*0018*/ 	.byte	0x04, 0x12
        /*001a*/ 	.short	(.L_5 - .L_4)
	.align		4
.L_4:
        /*001c*/ 	.word	index@(_Z13sgemm3_kernelPKfS0_Pfj)
        /*0020*/ 	.word	0x00000000
.L_5:


//--------------------- .nv.compat                --------------------------
	.section	.nv.compat,"",@"SHT_CUDA_COMPAT_INFO"
	.align	4
        /*0000*/ 	.byte	0x02, 0x09, 0x00, 0x00, 0x02, 0x02, 0x01, 0x00, 0x02, 0x05, 0x05, 0x00, 0x03, 0x07, 0x01, 0x01
        /*0010*/ 	.byte	0x02, 0x03, 0x00, 0x00, 0x02, 0x06, 0x01, 0x00, 0x04, 0x0b, 0x08, 0x00, 0x09, 0x00, 0x00, 0x00
        /*0020*/ 	.byte	0x00, 0x00, 0x00, 0x00


//--------------------- .nv.info._Z13sgemm3_kernelPKfS0_Pfj --------------------------
	.section	.nv.info._Z13sgemm3_kernelPKfS0_Pfj,"",@"SHT_CUDA_INFO"
	.sectionflags	@""
	.align	4


	//----- nvinfo : EIATTR_CUDA_API_VERSION
	.align		4
        /*0000*/ 	.byte	0x04, 0x37
        /*0002*/ 	.short	(.L_7 - .L_6)
.L_6:
        /*0004*/ 	.word	0x00000082


	//----- nvinfo : EIATTR_KPARAM_INFO
	.align		4
.L_7:
        /*0008*/ 	.byte	0x04, 0x17
        /*000a*/ 	.short	(.L_9 - .L_8)
.L_8:
        /*000c*/ 	.word	0x00000000
        /*0010*/ 	.short	0x0003
        /*0012*/ 	.short	0x0018
        /*0014*/ 	.byte	0x00, 0xf0, 0x11, 0x00


	//----- nvinfo : EIATTR_KPARAM_INFO
	.align		4
.L_9:
        /*0018*/ 	.byte	0x04, 0x17
        /*001a*/ 	.short	(.L_11 - .L_10)
.L_10:
        /*001c*/ 	.word	0x00000000
        /*0020*/ 	.short	0x0002
        /*0022*/ 	.short	0x0010
        /*0024*/ 	.byte	0x00, 0xf5, 0x21, 0x00


	//----- nvinfo : EIATTR_KPARAM_INFO
	.align		4
.L_11:
        /*0028*/ 	.byte	0x04, 0x17
        /*002a*/ 	.short	(.L_13 - .L_12)
.L_12:
        /*002c*/ 	.word	0x00000000
        /*0030*/ 	.short	0x0001
        /*0032*/ 	.short	0x0008
        /*0034*/ 	.byte	0x00, 0xf5, 0x21, 0x00


	//----- nvinfo : EIATTR_KPARAM_INFO
	.align		4
.L_13:
        /*0038*/ 	.byte	0x04, 0x17
        /*003a*/ 	.short	(.L_15 - .L_14)
.L_14:
        /*003c*/ 	.word	0x00000000
        /*0040*/ 	.short	0x0000
        /*0042*/ 	.short	0x0000
        /*0044*/ 	.byte	0x00, 0xf5, 0x21, 0x00


	//----- nvinfo : EIATTR_SPARSE_MMA_MASK
	.align		4
.L_15:
        /*0048*/ 	.byte	0x03, 0x50
        /*004a*/ 	.short	0x0000


	//----- nvinfo : EIATTR_MAXREG_COUNT
	.align		4
        /*004c*/ 	.byte	0x03, 0x1b
        /*004e*/ 	.short	0x00ff


	//----- nvinfo : EIATTR_NUM_BARRIERS
	.align		4
        /*0050*/ 	.byte	0x02, 0x4c
        /*0052*/ 	.byte	0x01
	.zero		1


	//----- nvinfo : EIATTR_MERCURY_ISA_VERSION
	.align		4
        /*0054*/ 	.byte	0x03, 0x5f
        /*0056*/ 	.short	0x0101


	//----- nvinfo : EIATTR_VRC_CTA_INIT_COUNT
	.align		4
        /*0058*/ 	.byte	0x02, 0x4a
	.zero		1
	.zero		1


	//----- nvinfo : EIATTR_EXIT_INSTR_OFFSETS
	.align		4
        /*005c*/ 	.byte	0x04, 0x1c
        /*005e*/ 	.short	(.L_17 - .L_16)


	//   ....[0]....
.L_16:
        /*0060*/ 	.word	0x000009f0


	//----- nvinfo : EIATTR_CBANK_PARAM_SIZE
	.align		4
.L_17:
        /*0064*/ 	.byte	0x03, 0x19
        /*0066*/ 	.short	0x001c


	//----- nvinfo : EIATTR_PARAM_CBANK
	.align		4
        /*0068*/ 	.byte	0x04, 0x0a
        /*006a*/ 	.short	(.L_19 - .L_18)
	.align		4
.L_18:
        /*006c*/ 	.word	index@(.nv.constant0._Z13sgemm3_kernelPKfS0_Pfj)
        /*0070*/ 	.short	0x0380
        /*0072*/ 	.short	0x001c


	//----- nvinfo : EIATTR_SW_WAR
	.align		4
.L_19:
        /*0074*/ 	.byte	0x04, 0x36
        /*0076*/ 	.short	(.L_21 - .L_20)
.L_20:
        /*0078*/ 	.word	0x00000008
.L_21:


//--------------------- .nv.callgraph             --------------------------
	.section	.nv.callgraph,"",@"SHT_CUDA_CALLGRAPH"
	.align	4
	.sectionentsize	8
	.align		4
        /*0000*/ 	.word	0x00000000
	.align		4
        /*0004*/ 	.word	0xffffffff
	.align		4
        /*0008*/ 	.word	0x00000000
	.align		4
        /*000c*/ 	.word	0xfffffffe
	.align		4
        /*0010*/ 	.word	0x00000000
	.align		4
        /*0014*/ 	.word	0xfffffffd
	.align		4
        /*0018*/ 	.word	0x00000000
	.align		4
        /*001c*/ 	.word	0xfffffffc


//--------------------- .text._Z13sgemm3_kernelPKfS0_Pfj --------------------------
	.section	.text._Z13sgemm3_kernelPKfS0_Pfj,"ax",@progbits
	.align	128
        .global         _Z13sgemm3_kernelPKfS0_Pfj
        .type           _Z13sgemm3_kernelPKfS0_Pfj,@function
        .size           _Z13sgemm3_kernelPKfS0_Pfj,(.L_x_8 - _Z13sgemm3_kernelPKfS0_Pfj)
        .other          _Z13sgemm3_kernelPKfS0_Pfj,@"STO_CUDA_ENTRY STV_DEFAULT"
_Z13sgemm3_kernelPKfS0_Pfj:
.text._Z13sgemm3_kernelPKfS0_Pfj:
[----:B------:R-:W-:Y:S01]  /*0000*/  LDC R1, c[0x0][0x37c] ;  /* 0x0000df00ff017b82 */ /* 0x000fe20000000800 */
[----:B------:R-:W0:Y:S01]  /*0010*/  S2R R0, SR_TID.X ;  /* 0x0000000000007919 */ /* 0x000e220000002100 */
[----:B------:R-:W1:Y:S06]  /*0020*/  LDCU UR8, c[0x0][0x398] ;  /* 0x00007300ff0877ac */ /* 0x000e6c0008000800 */
[----:B------:R-:W0:Y:S01]  /*0030*/  LDC R7, c[0x0][0x360] ;  /* 0x0000d800ff077b82 */ /* 0x000e220000000800 */
[----:B------:R-:W-:Y:S01]  /*0040*/  HFMA2 R19, -RZ, RZ, 0, 0 ;  /* 0x00000000ff137431 */ /* 0x000fe200000001ff */
[----:B------:R-:W2:Y:S01]  /*0050*/  S2R R8, SR_TID.Y ;  /* 0x0000000000087919 */ /* 0x000ea20000002200 */
[----:B------:R-:W3:Y:S05]  /*0060*/  LDCU.64 UR6, c[0x0][0x358] ;  /* 0x00006b00ff0677ac */ /* 0x000eea0008000a00 */
[----:B------:R-:W0:Y:S08]  /*0070*/  S2UR UR4, SR_CTAID.X ;  /* 0x00000000000479c3 */ /* 0x000e300000002500 */
[----:B------:R-:W2:Y:S01]  /*0080*/  S2UR UR5, SR_CTAID.Y ;  /* 0x00000000000579c3 */ /* 0x000ea20000002600 */
[----:B-1----:R-:W-:-:S07]  /*0090*/  UISETP.GE.AND UP0, UPT, UR8, 0x1, UPT ;  /* 0x000000010800788c */ /* 0x002fce000bf06270 */
[----:B------:R-:W2:Y:S01]  /*00a0*/  LDC R9, c[0x0][0x364] ;  /* 0x0000d900ff097b82 */ /* 0x000ea20000000800 */
[----:B0-----:R-:W-:Y:S02]  /*00b0*/  IMAD R6, R7, UR4, R0 ;  /* 0x0000000407067c24 */ /* 0x001fe4000f8e0200 */
[----:B--2---:R-:W-:Y:S01]  /*00c0*/  IMAD R9, R9, UR5, R8 ;  /* 0x0000000509097c24 */ /* 0x004fe2000f8e0208 */
[----:B---3--:R-:W-:Y:S06]  /*00d0*/  BRA.U !UP0, `(.L_x_0) ;  /* 0x0000000908347547 */ /* 0x008fec000b800000 */
[----:B------:R-:W0:Y:S01]  /*00e0*/  S2UR UR5, SR_CgaCtaId ;  /* 0x00000000000579c3 */ /* 0x000e220000008800 */
[C---:B------:R-:W-:Y:S01]  /*00f0*/  IMAD R2, R7.reuse, R7, RZ ;  /* 0x0000000707027224 */ /* 0x040fe200078e02ff */
[----:B------:R-:W-:Y:S01]  /*0100*/  UMOV UR4, 0x400 ;  /* 0x0000040000047882 */ /* 0x000fe20000000000 */
[C---:B------:R-:W-:Y:S01]  /*0110*/  IMAD R11, R7.reuse, R8, RZ ;  /* 0x00000008070b7224 */ /* 0x040fe200078e02ff */
[----:B------:R-:W-:Y:S01]  /*0120*/  LOP3.LUT R12, R7, 0xfffffff8, RZ, 0xc0, !PT ;  /* 0xfffffff8070c7812 */ /* 0x000fe200078ec0ff */
[----:B------:R-:W-:Y:S01]  /*0130*/  IMAD R8, R6, UR8, R8 ;  /* 0x0000000806087c24 */ /* 0x000fe2000f8e0208 */
[----:B------:R-:W-:Y:S01]  /*0140*/  SHF.L.U32 R3, R2, 0x2, RZ ;  /* 0x0000000202037819 */ /* 0x000fe200000006ff */
[----:B------:R-:W-:Y:S01]  /*0150*/  IMAD.IADD R5, R11, 0x1, R0 ;  /* 0x000000010b057824 */ /* 0x000fe200078e0200 */
[C---:B------:R-:W-:Y:S01]  /*0160*/  LOP3.LUT R21, R7.reuse, 0x7, RZ, 0xc0, !PT ;  /* 0x0000000707157812 */ /* 0x040fe200078ec0ff */
[----:B------:R-:W-:Y:S01]  /*0170*/  IMAD.MOV.U32 R19, RZ, RZ, RZ ;  /* 0x000000ffff137224 */ /* 0x000fe200078e00ff */
[----:B------:R-:W-:Y:S01]  /*0180*/  LOP3.LUT R10, R7, 0x7f8, RZ, 0xc0, !PT ;  /* 0x000007f8070a7812 */ /* 0x000fe200078ec0ff */
[----:B------:R-:W-:Y:S01]  /*0190*/  IMAD R17, R0, 0x4, R3 ;  /* 0x0000000400117824 */ /* 0x000fe200078e0203 */
[----:B------:R-:W-:Y:S01]  /*01a0*/  IADD3 R12, PT, PT, -R12, RZ, RZ ;  /* 0x000000ff0c0c7210 */ /* 0x000fe20007ffe1ff */
[----:B------:R-:W-:Y:S01]  /*01b0*/  IMAD.MOV.U32 R13, RZ, RZ, RZ ;  /* 0x000000ffff0d7224 */ /* 0x000fe200078e00ff */
[----:B0-----:R-:W-:-:S06]  /*01c0*/  ULEA UR4, UR5, UR4, 0x18 ;  /* 0x0000000405047291 */ /* 0x001fcc000f8ec0ff */
[----:B------:R-:W-:Y:S01]  /*01d0*/  IADD3 R14, PT, PT, R3, UR4, RZ ;  /* 0x00000004030e7c10 */ /* 0x000fe2000fffe0ff */
[----:B------:R-:W-:Y:S01]  /*01e0*/  VIADD R17, R17, UR4 ;  /* 0x0000000411117c36 */ /* 0x000fe20008000000 */
[----:B------:R-:W-:Y:S02]  /*01f0*/  LEA R18, R11, UR4, 0x2 ;  /* 0x000000040b127c11 */ /* 0x000fe4000f8e10ff */
[C---:B------:R-:W-:Y:S02]  /*0200*/  LEA R15, R5.reuse, UR4, 0x2 ;  /* 0x00000004050f7c11 */ /* 0x040fe4000f8e10ff */
[----:B------:R-:W-:Y:S02]  /*0210*/  LEA R16, R5, R14, 0x2 ;  /* 0x0000000e05107211 */ /* 0x000fe400078e10ff */
[----:B------:R-:W-:-:S07]  /*0220*/  IADD3 R18, PT, PT, R18, 0x10, RZ ;  /* 0x0000001012127810 */ /* 0x000fce0007ffe0ff */
.L_x_6:
[----:B0-----:R-:W0:Y:S01]  /*0230*/  LDC.64 R4, c[0x0][0x380] ;  /* 0x0000e000ff047b82 */ /* 0x001e220000000a00 */
[----:B------:R-:W1:Y:S01]  /*0240*/  LDCU UR8, c[0x0][0x398] ;  /* 0x00007300ff0877ac */ /* 0x000e620008000800 */
[----:B------:R-:W-:Y:S01]  /*0250*/  IADD3 R20, PT, PT, R0, R13, RZ ;  /* 0x0000000d00147210 */ /* 0x000fe20007ffe0ff */
[----:B------:R-:W-:-:S05]  /*0260*/  IMAD.IADD R25, R8, 0x1, R13 ;  /* 0x0000000108197824 */ /* 0x000fca00078e020d */
[----:B------:R-:W2:Y:S01]  /*0270*/  LDC.64 R2, c[0x0][0x388] ;  /* 0x0000e200ff027b82 */ /* 0x000ea20000000a00 */
[----:B-1----:R-:W-:-:S04]  /*0280*/  IMAD R23, R20, UR8, R9 ;  /* 0x0000000814177c24 */ /* 0x002fc8000f8e0209 */
[----:B0-----:R-:W-:-:S06]  /*0290*/  IMAD.WIDE.U32 R4, R23, 0x4, R4 ;  /* 0x0000000417047825 */ /* 0x001fcc00078e0004 */
[----:B------:R-:W3:Y:S01]  /*02a0*/  LDG.E.CONSTANT R4, desc[UR6][R4.64] ;  /* 0x0000000604047981 */ /* 0x000ee2000c1e9900 */
[----:B--2---:R-:W-:-:S06]  /*02b0*/  IMAD.WIDE.U32 R2, R25, 0x4, R2 ;  /* 0x0000000419027825 */ /* 0x004fcc00078e0002 */
[----:B------:R-:W2:Y:S01]  /*02c0*/  LDG.E.CONSTANT R3, desc[UR6][R2.64] ;  /* 0x0000000602037981 */ /* 0x000ea2000c1e9900 */
[C---:B------:R-:W-:Y:S02]  /*02d0*/  ISETP.GE.U32.AND P1, PT, R7.reuse, 0x8, PT ;  /* 0x000000080700780c */ /* 0x040fe40003f26070 */
[----:B------:R-:W-:-:S04]  /*02e0*/  IADD3 R13, PT, PT, R7, R13, RZ ;  /* 0x0000000d070d7210 */ /* 0x000fc80007ffe0ff */
[----:B------:R-:W-:Y:S02]  /*02f0*/  ISETP.GE.AND P0, PT, R13, UR8, PT ;  /* 0x000000080d007c0c */ /* 0x000fe4000bf06270 */
[----:B------:R-:W-:Y:S01]  /*0300*/  MOV R20, RZ ;  /* 0x000000ff00147202 */ /* 0x000fe20000000f00 */
[----:B---3--:R0:W-:Y:S04]  /*0310*/  STS [R15], R4 ;  /* 0x000000040f007388 */ /* 0x0081e80000000800 */
[----:B--2---:R0:W-:Y:S01]  /*0320*/  STS [R16], R3 ;  /* 0x0000000310007388 */ /* 0x0041e20000000800 */
[----:B------:R-:W-:Y:S06]  /*0330*/  BAR.SYNC.DEFER_BLOCKING 0x0 ;  /* 0x0000000000007b1d */ /* 0x000fec0000010000 */
[----:B------:R-:W-:Y:S05]  /*0340*/  @!P1 BRA `(.L_x_1) ;  /* 0x0000000000a09947 */ /* 0x000fea0003800000 */
[----:B------:R-:W-:Y:S01]  /*0350*/  IMAD.MOV.U32 R2, RZ, RZ, R18 ;  /* 0x000000ffff027224 */ /* 0x000fe200078e0012 */
[----:B0-----:R-:W-:Y:S02]  /*0360*/  MOV R4, R17 ;  /* 0x0000001100047202 */ /* 0x001fe40000000f00 */
[----:B------:R-:W-:-:S07]  /*0370*/  MOV R3, R12 ;  /* 0x0000000c00037202 */ /* 0x000fce0000000f00 */
.L_x_2:
[----:B------:R-:W-:Y:S01]  /*0380*/  LDS R20, [R2+-0x10] ;  /* 0xfffff00002147984 */ /* 0x000fe20000000800 */
[----:B------:R-:W-:Y:S01]  /*0390*/  IMAD R24, R7, 0x4, R4 ;  /* 0x0000000407187824 */ /* 0x000fe200078e0204 */
[----:B------:R-:W-:Y:S02]  /*03a0*/  IADD3 R3, PT, PT, R3, 0x8, RZ ;  /* 0x0000000803037810 */ /* 0x000fe40007ffe0ff */
[----:B------:R0:W1:Y:S02]  /*03b0*/  LDS R5, [R4] ;  /* 0x0000000004057984 */ /* 0x0000640000000800 */
[----:B------:R-:W-:Y:S02]  /*03c0*/  LEA R28, R7, R24, 0x2 ;  /* 0x00000018071c7211 */ /* 0x000fe400078e10ff */
[----:B------:R-:W-:Y:S01]  /*03d0*/  LDS R22, [R2+-0xc] ;  /* 0xfffff40002167984 */ /* 0x000fe20000000800 */
[----:B------:R-:W-:Y:S02]  /*03e0*/  ISETP.NE.AND P1, PT, R3, RZ, PT ;  /* 0x000000ff0300720c */ /* 0x000fe40003f25270 */
[C---:B------:R-:W-:Y:S01]  /*03f0*/  LEA R25, R7.reuse, R28, 0x2 ;  /* 0x0000001c07197211 */ /* 0x040fe200078e10ff */
[----:B------:R-:W2:Y:S01]  /*0400*/  LDS R23, [R24] ;  /* 0x0000000018177984 */ /* 0x000ea20000000800 */
[----:B0-----:R-:W-:-:S03]  /*0410*/  LEA R4, R7, R4, 0x5 ;  /* 0x0000000407047211 */ /* 0x001fc600078e28ff */
[----:B------:R-:W-:Y:S01]  /*0420*/  IMAD R29, R7, 0x4, R25 ;  /* 0x00000004071d7824 */ /* 0x000fe200078e0219 */
[----:B------:R-:W-:Y:S01]  /*0430*/  LDS R27, [R25] ;  /* 0x00000000191b7984 */ /* 0x000fe20000000800 */
[----:B-1----:R-:W-:-:S03]  /*0440*/  FFMA R19, R20, R5, R19 ;  /* 0x0000000514137223 */ /* 0x002fc60000000013 */
[----:B------:R-:W-:Y:S04]  /*0450*/  LDS R5, [R2+-0x8] ;  /* 0xfffff80002057984 */ /* 0x000fe80000000800 */
[----:B------:R-:W0:Y:S01]  /*0460*/  LDS R20, [R28] ;  /* 0x000000001c147984 */ /* 0x000e220000000800 */
[----:B--2---:R-:W-:-:S03]  /*0470*/  FFMA R26, R22, R23, R19 ;  /* 0x00000017161a7223 */ /* 0x004fc60000000013 */
[----:B------:R-:W1:Y:S04]  /*0480*/  LDS R23, [R2+-0x4] ;  /* 0xfffffc0002177984 */ /* 0x000e680000000800 */
[----:B------:R-:W-:Y:S04]  /*0490*/  LDS R19, [R2] ;  /* 0x0000000002137984 */ /* 0x000fe80000000800 */
[----:B------:R-:W2:Y:S01]  /*04a0*/  LDS R22, [R29] ;  /* 0x000000001d167984 */ /* 0x000ea20000000800 */
[----:B0-----:R-:W-:Y:S01]  /*04b0*/  FFMA R5, R5, R20, R26 ;  /* 0x0000001405057223 */ /* 0x001fe2000000001a */
[----:B------:R-:W-:-:S02]  /*04c0*/  LEA R26, R7, R29, 0x2 ;  /* 0x0000001d071a7211 */ /* 0x000fc400078e10ff */
[----:B------:R-:W-:Y:S01]  /*04d0*/  LDS R20, [R2+0x4] ;  /* 0x0000040002147984 */ /* 0x000fe20000000800 */
[----:B-1----:R-:W-:Y:S01]  /*04e0*/  FFMA R24, R23, R27, R5 ;  /* 0x0000001b17187223 */ /* 0x002fe20000000005 */
[C---:B------:R-:W-:Y:S02]  /*04f0*/  LEA R28, R7.reuse, R26, 0x2 ;  /* 0x0000001a071c7211 */ /* 0x040fe400078e10ff */
[----:B------:R-:W0:Y:S03]  /*0500*/  LDS R5, [R26] ;  /* 0x000000001a057984 */ /* 0x000e260000000800 */
[----:B------:R-:W-:Y:S02]  /*0510*/  IMAD R23, R7, 0x4, R28 ;  /* 0x0000000407177824 */ /* 0x000fe400078e021c */
[----:B--2---:R-:W-:Y:S01]  /*0520*/  FFMA R19, R19, R22, R24 ;  /* 0x0000001613137223 */ /* 0x004fe20000000018 */
[----:B------:R-:W-:Y:S04]  /*0530*/  LDS R28, [R28] ;  /* 0x000000001c1c7984 */ /* 0x000fe80000000800 */
[----:B------:R-:W1:Y:S04]  /*0540*/  LDS R22, [R2+0x8] ;  /* 0x0000080002167984 */ /* 0x000e680000000800 */
[----:B------:R-:W-:Y:S04]  /*0550*/  LDS R23, [R23] ;  /* 0x0000000017177984 */ /* 0x000fe80000000800 */
[----:B------:R2:W3:Y:S02]  /*0560*/  LDS R24, [R2+0xc] ;  /* 0x00000c0002187984 */ /* 0x0004e40000000800 */
[----:B--2---:R-:W-:-:S02]  /*0570*/  VIADD R2, R2, 0x20 ;  /* 0x0000002002027836 */ /* 0x004fc40000000000 */
[----:B0-----:R-:W-:-:S04]  /*0580*/  FFMA R5, R20, R5, R19 ;  /* 0x0000000514057223 */ /* 0x001fc80000000013 */
[----:B-1----:R-:W-:-:S04]  /*0590*/  FFMA R5, R22, R28, R5 ;  /* 0x0000001c16057223 */ /* 0x002fc80000000005 */
[----:B---3--:R-:W-:Y:S01]  /*05a0*/  FFMA R19, R24, R23, R5 ;  /* 0x0000001718137223 */ /* 0x008fe20000000005 */
[----:B------:R-:W-:Y:S06]  /*05b0*/  @P1 BRA `(.L_x_2) ;  /* 0xfffffffc00701947 */ /* 0x000fec000383ffff */
[----:B------:R-:W-:-:S07]  /*05c0*/  MOV R20, R10 ;  /* 0x0000000a00147202 */ /* 0x000fce0000000f00 */
.L_x_1:
[----:B------:R-:W-:-:S13]  /*05d0*/  ISETP.NE.AND P1, PT, R21, RZ, PT ;  /* 0x000000ff1500720c */ /* 0x000fda0003f25270 */
[----:B------:R-:W-:Y:S05]  /*05e0*/  @!P1 BRA `(.L_x_3) ;  /* 0x0000000000e89947 */ /* 0x000fea0003800000 */
[----:B------:R-:W-:Y:S02]  /*05f0*/  IADD3 R2, PT, PT, R21, -0x1, RZ ;  /* 0xffffffff15027810 */ /* 0x000fe40007ffe0ff */
[----:B------:R-:W-:Y:S02]  /*0600*/  LOP3.LUT P2, R26, R7, 0x3, RZ, 0xc0, !PT ;  /* 0x00000003071a7812 */ /* 0x000fe4000784c0ff */
[----:B------:R-:W-:-:S13]  /*0610*/  ISETP.GE.U32.AND P1, PT, R2, 0x3, PT ;  /* 0x000000030200780c */ /* 0x000fda0003f26070 */
[----:B------:R-:W-:Y:S05]  /*0620*/  @!P1 BRA `(.L_x_4) ;  /* 0x00000000005c9947 */ /* 0x000fea0003800000 */
[----:B------:R-:W1:Y:S01]  /*0630*/  S2UR UR5, SR_CgaCtaId ;  /* 0x00000000000579c3 */ /* 0x000e620000008800 */
[----:B------:R-:W-:Y:S01]  /*0640*/  UMOV UR4, 0x400 ;  /* 0x0000040000047882 */ /* 0x000fe20000000000 */
[C---:B0-----:R-:W-:Y:S02]  /*0650*/  IMAD R3, R20.reuse, R7, R0 ;  /* 0x0000000714037224 */ /* 0x041fe400078e0200 */
[----:B------:R-:W-:Y:S01]  /*0660*/  IMAD.IADD R2, R11, 0x1, R20 ;  /* 0x000000010b027824 */ /* 0x000fe200078e0214 */
[----:B------:R-:W-:Y:S02]  /*0670*/  IADD3 R20, PT, PT, R20, 0x4, RZ ;  /* 0x0000000414147810 */ /* 0x000fe40007ffe0ff */
[----:B------:R-:W-:-:S04]  /*0680*/  LEA R24, R3, R14, 0x2 ;  /* 0x0000000e03187211 */ /* 0x000fc800078e10ff */
[C---:B------:R-:W-:Y:S02]  /*0690*/  LEA R28, R7.reuse, R24, 0x2 ;  /* 0x00000018071c7211 */ /* 0x040fe400078e10ff */
[----:B------:R-:W-:Y:S03]  /*06a0*/  LDS R24, [R24] ;  /* 0x0000000018187984 */ /* 0x000fe60000000800 */
[C---:B------:R-:W-:Y:S01]  /*06b0*/  IMAD R27, R7.reuse, 0x4, R28 ;  /* 0x00000004071b7824 */ /* 0x040fe200078e021c */
[----:B------:R-:W-:Y:S04]  /*06c0*/  LDS R23, [R28] ;  /* 0x000000001c177984 */ /* 0x000fe80000000800 */
[----:B------:R-:W-:Y:S01]  /*06d0*/  LEA R29, R7, R27, 0x2 ;  /* 0x0000001b071d7211 */ /* 0x000fe200078e10ff */
[----:B-1----:R-:W-:-:S05]  /*06e0*/  ULEA UR4, UR5, UR4, 0x18 ;  /* 0x0000000405047291 */ /* 0x002fca000f8ec0ff */
[----:B------:R-:W-:Y:S01]  /*06f0*/  LDS R29, [R29] ;  /* 0x000000001d1d7984 */ /* 0x000fe20000000800 */
[----:B------:R-:W-:-:S03]  /*0700*/  LEA R25, R2, UR4, 0x2 ;  /* 0x0000000402197c11 */ /* 0x000fc6000f8e10ff */
[----:B------:R-:W-:Y:S04]  /*0710*/  LDS R2, [R27] ;  /* 0x000000001b027984 */ /* 0x000fe80000000800 */
[----:B------:R-:W0:Y:S04]  /*0720*/  LDS R22, [R25] ;  /* 0x0000000019167984 */ /* 0x000e280000000800 */
[----:B------:R-:W1:Y:S04]  /*0730*/  LDS R4, [R25+0x4] ;  /* 0x0000040019047984 */ /* 0x000e680000000800 */
[----:B------:R-:W2:Y:S04]  /*0740*/  LDS R5, [R25+0x8] ;  /* 0x0000080019057984 */ /* 0x000ea80000000800 */
[----:B------:R-:W3:Y:S01]  /*0750*/  LDS R3, [R25+0xc] ;  /* 0x00000c0019037984 */ /* 0x000ee20000000800 */
[----:B0-----:R-:W-:-:S04]  /*0760*/  FFMA R19, R22, R24, R19 ;  /* 0x0000001816137223 */ /* 0x001fc80000000013 */
[----:B-1----:R-:W-:-:S04]  /*0770*/  FFMA R4, R4, R23, R19 ;  /* 0x0000001704047223 */ /* 0x002fc80000000013 */
[----:B--2---:R-:W-:-:S04]  /*0780*/  FFMA R2, R5, R2, R4 ;  /* 0x0000000205027223 */ /* 0x004fc80000000004 */
[----:B---3--:R-:W-:-:S07]  /*0790*/  FFMA R19, R3, R29, R2 ;  /* 0x0000001d03137223 */ /* 0x008fce0000000002 */
.L_x_4:
[----:B------:R-:W-:Y:S05]  /*07a0*/  @!P2 BRA `(.L_x_3) ;  /* 0x000000000078a947 */ /* 0x000fea0003800000 */
[----:B------:R-:W-:Y:S02]  /*07b0*/  ISETP.NE.AND P1, PT, R26, 0x1, PT ;  /* 0x000000011a00780c */ /* 0x000fe40003f25270 */
[----:B------:R-:W-:-:S04]  /*07c0*/  LOP3.LUT R2, R7, 0x1, RZ, 0xc0, !PT ;  /* 0x0000000107027812 */ /* 0x000fc800078ec0ff */
[----:B------:R-:W-:-:S07]  /*07d0*/  ISETP.NE.U32.AND P2, PT, R2, 0x1, PT ;  /* 0x000000010200780c */ /* 0x000fce0003f45070 */
[----:B------:R-:W-:Y:S06]  /*07e0*/  @!P1 BRA `(.L_x_5) ;  /* 0x00000000003c9947 */ /* 0x000fec0003800000 */
[----:B------:R-:W1:Y:S01]  /*07f0*/  S2UR UR5, SR_CgaCtaId ;  /* 0x00000000000579c3 */ /* 0x000e620000008800 */
[----:B------:R-:W-:Y:S01]  /*0800*/  UMOV UR4, 0x400 ;  /* 0x0000040000047882 */ /* 0x000fe20000000000 */
[C---:B0-----:R-:W-:Y:S02]  /*0810*/  IMAD R3, R20.reuse, R7, R0 ;  /* 0x0000000714037224 */ /* 0x041fe400078e0200 */
[----:B------:R-:W-:Y:S02]  /*0820*/  IMAD.IADD R2, R11, 0x1, R20 ;  /* 0x000000010b027824 */ /* 0x000fe400078e0214 */
[----:B------:R-:W-:Y:S01]  /*0830*/  VIADD R20, R20, 0x2 ;  /* 0x0000000214147836 */ /* 0x000fe20000000000 */
[----:B------:R-:W-:-:S04]  /*0840*/  LEA R22, R3, R14, 0x2 ;  /* 0x0000000e03167211 */ /* 0x000fc800078e10ff */
[----:B------:R-:W-:Y:S01]  /*0850*/  LEA R5, R7, R22, 0x2 ;  /* 0x0000001607057211 */ /* 0x000fe200078e10ff */
[----:B------:R-:W-:Y:S05]  /*0860*/  LDS R3, [R22] ;  /* 0x0000000016037984 */ /* 0x000fea0000000800 */
[----:B------:R-:W-:Y:S01]  /*0870*/  LDS R5, [R5] ;  /* 0x0000000005057984 */ /* 0x000fe20000000800 */
[----:B-1----:R-:W-:-:S06]  /*0880*/  ULEA UR4, UR5, UR4, 0x18 ;  /* 0x0000000405047291 */ /* 0x002fcc000f8ec0ff */
[----:B------:R-:W-:-:S05]  /*0890*/  LEA R2, R2, UR4, 0x2 ;  /* 0x0000000402027c11 */ /* 0x000fca000f8e10ff */
[----:B------:R-:W0:Y:S04]  /*08a0*/  LDS R4, [R2] ;  /* 0x0000000002047984 */ /* 0x000e280000000800 */
[----:B------:R-:W1:Y:S01]  /*08b0*/  LDS R24, [R2+0x4] ;  /* 0x0000040002187984 */ /* 0x000e620000000800 */
[----:B0-----:R-:W-:-:S04]  /*08c0*/  FFMA R3, R4, R3, R19 ;  /* 0x0000000304037223 */ /* 0x001fc80000000013 */
[----:B-1----:R-:W-:-:S07]  /*08d0*/  FFMA R19, R24, R5, R3 ;  /* 0x0000000518137223 */ /* 0x002fce0000000003 */
.L_x_5:
[----:B------:R-:W-:Y:S05]  /*08e0*/  @P2 BRA `(.L_x_3) ;  /* 0x0000000000282947 */ /* 0x000fea0003800000 */
[----:B------:R-:W1:Y:S01]  /*08f0*/  S2UR UR5, SR_CgaCtaId ;  /* 0x00000000000579c3 */ /* 0x000e620000008800 */
[----:B------:R-:W-:Y:S01]  /*0900*/  UMOV UR4, 0x400 ;  /* 0x0000040000047882 */ /* 0x000fe20000000000 */
[-C--:B0-----:R-:W-:Y:S01]  /*0910*/  IMAD R3, R7, R20.reuse, R0 ;  /* 0x0000001407037224 */ /* 0x081fe200078e0200 */
[----:B------:R-:W-:-:S04]  /*0920*/  IADD3 R2, PT, PT, R11, R20, RZ ;  /* 0x000000140b027210 */ /* 0x000fc80007ffe0ff */
[----:B------:R-:W-:-:S06]  /*0930*/  LEA R3, R3, R14, 0x2 ;  /* 0x0000000e03037211 */ /* 0x000fcc00078e10ff */
[----:B------:R-:W-:Y:S01]  /*0940*/  LDS R3, [R3] ;  /* 0x0000000003037984 */ /* 0x000fe20000000800 */
[----:B-1----:R-:W-:-:S06]  /*0950*/  ULEA UR4, UR5, UR4, 0x18 ;  /* 0x0000000405047291 */ /* 0x002fcc000f8ec0ff */
[----:B------:R-:W-:-:S06]  /*0960*/  LEA R2, R2, UR4, 0x2 ;  /* 0x0000000402027c11 */ /* 0x000fcc000f8e10ff */
[----:B------:R-:W0:Y:S02]  /*0970*/  LDS R2, [R2] ;  /* 0x0000000002027984 */ /* 0x000e240000000800 */
[----:B0-----:R-:W-:-:S07]  /*0980*/  FFMA R19, R2, R3, R19 ;  /* 0x0000000302137223 */ /* 0x001fce0000000013 */
.L_x_3:
[----:B------:R-:W-:Y:S06]  /*0990*/  BAR.SYNC.DEFER_BLOCKING 0x0 ;  /* 0x0000000000007b1d */ /* 0x000fec0000010000 */
[----:B------:R-:W-:Y:S05]  /*09a0*/  @!P0 BRA `(.L_x_6) ;  /* 0xfffffff800208947 */ /* 0x000fea000383ffff */
.L_x_0:
[----:B0-----:R-:W0:Y:S01]  /*09b0*/  LDC.64 R2, c[0x0][0x390] ;  /* 0x0000e400ff027b82 */ /* 0x001e220000000a00 */
[----:B------:R-:W-:-:S04]  /*09c0*/  IMAD R9, R6, UR8, R9 ;  /* 0x0000000806097c24 */ /* 0x000fc8000f8e0209 */
[----:B0-----:R-:W-:-:S05]  /*09d0*/  IMAD.WIDE.U32 R2, R9, 0x4, R2 ;  /* 0x0000000409027825 */ /* 0x001fca00078e0002 */
[----:B------:R-:W-:Y:S01]  /*09e0*/  STG.E desc[UR6][R2.64], R19 ;  /* 0x0000001302007986 */ /* 0x000fe2000c101906 */
[----:B------:R-:W-:Y:S05]  /*09f0*/  EXIT ;  /* 0x000000000000794d */ /* 0x000fea0003800000 */
.L_x_7:
[----:B------:R-:W-:-:S00]  /*0a00*/  BRA `(.L_x_7) ;  /* 0xfffffffc00fc7947 */ /* 0x000fc0000383ffff */
[----:B------:R-:W-:-:S00]  /*0a10*/  NOP ;  /* 0x0000000000007918 */ /* 0x000fc00000000000 */
        /* <DEDUP_REMOVED lines=14> */
.L_x_8:


//--------------------- .nv.shared._Z13sgemm3_kernelPKfS0_Pfj --------------------------
	.section	.nv.shared._Z13sgemm3_kernelPKfS0_Pfj,"aw",@nobits
	.sectionflags	@""
	.align	16
	.zero		1024


//--------------------- .nv.shared.reserved.0     --------------------------
	.section	.nv.shared.reserved.0,"aw",@nobits
	.weak		__nv_reservedSMEM_offset_0_alias
	.size		__nv_reservedSMEM_offset_0_alias, 0, 64
	.other		__nv_reservedSMEM_offset_0_alias,@"STO_CUDA_RESERVED_SHARED STV_DEFAULT"
__nv_reservedSMEM_offset_0_alias:
	.zero		0
	.zero		64


//--------------------- .nv.constant0._Z13sgemm3_kernelPKfS0_Pfj --------------------------
	.section	.nv.constant0._Z13sgemm3_kernelPKfS0_Pfj,"a",@progbits
	.sectionflags	@""
	.align	4
.nv.constant0._Z13sgemm3_kernelPKfS0_Pfj:
	.zero		924


//--------------------- SYMBOLS --------------------------

	.type		.nv.reservedSmem.offset0,@object
	.size		.nv.reservedSmem.offset0,0x4
	.type		.nv.reservedSmem.cap,@object
	.size		.nv.reservedSmem.cap,0x4
